//
// Generated by NVIDIA NVVM Compiler
//
// Compiler Build ID: CL-36424714
// Cuda compilation tools, release 13.0, V13.0.88
// Based on NVVM 20.0.0
//

.version 9.0
.target sm_100
.address_size 64

	// .globl	_Z6kernelPd
.const .align 8 .b8 accuracy[8];
.const .align 8 .b8 bounds[32];
.const .align 4 .b8 stride[4];

.visible .entry _Z6kernelPd(
	.param .u64 .ptr .align 1 _Z6kernelPd_param_0
)
{
	.reg .pred 	%p<19>;
	.reg .b32 	%r<36>;
	.reg .b64 	%rd<24>;
	.reg .b64 	%fd<76>;

	ld.const.u32 	%r1, [stride];
	setp.lt.s32 	%p1, %r1, 1;
	@%p1 bra 	$L__BB0_10;
	mov.u32 	%r20, %ctaid.x;
	mov.u32 	%r21, %ntid.x;
	mov.u32 	%r22, %tid.x;
	mad.lo.s32 	%r23, %r20, %r21, %r22;
	mul.lo.s32 	%r33, %r1, %r22;
	ld.const.f64 	%fd14, [accuracy];
	ld.const.f64 	%fd15, [bounds+16];
	cvt.rn.f64.u32 	%fd16, %r20;
	fma.rn.f64 	%fd1, %fd14, %fd16, %fd15;
	add.s32 	%r24, %r20, 1;
	cvt.rn.f64.u32 	%fd17, %r24;
	fma.rn.f64 	%fd2, %fd14, %fd17, %fd15;
	mul.lo.s32 	%r35, %r1, %r23;
	mov.u32 	%r25, %nctaid.x;
	mul.lo.s32 	%r26, %r21, %r25;
	add.s32 	%r27, %r23, %r26;
	mul.lo.s32 	%r32, %r1, %r27;
	add.s32 	%r28, %r27, %r26;
	mul.lo.s32 	%r31, %r28, %r1;
	add.s32 	%r29, %r28, %r26;
	mul.lo.s32 	%r30, %r29, %r1;
	mul.f64 	%fd18, %fd1, %fd1;
	add.f64 	%fd19, %fd18, 0d4062000000000000;
	add.f64 	%fd20, %fd19, 0dC062000000000000;
	mul.f64 	%fd21, %fd2, %fd2;
	add.f64 	%fd22, %fd21, 0d4062000000000000;
	add.f64 	%fd23, %fd22, 0dC062000000000000;
	min.f64 	%fd3, %fd20, %fd23;
	max.f64 	%fd4, %fd20, %fd23;
	mov.f64 	%fd24, 0d0000000000000000;
	sub.f64 	%fd25, %fd24, %fd18;
	sub.f64 	%fd26, %fd24, %fd21;
	min.f64 	%fd5, %fd25, %fd26;
	max.f64 	%fd6, %fd25, %fd26;
	add.f64 	%fd27, %fd18, 0dC062000000000000;
	add.f64 	%fd28, %fd21, 0dC062000000000000;
	min.f64 	%fd7, %fd27, %fd28;
	max.f64 	%fd8, %fd27, %fd28;
	mov.f64 	%fd29, 0d4050000000000000;
	sub.f64 	%fd30, %fd29, %fd18;
	sub.f64 	%fd31, %fd29, %fd21;
	min.f64 	%fd9, %fd30, %fd31;
	max.f64 	%fd10, %fd30, %fd31;
	neg.s32 	%r34, %r1;
	ld.const.f64 	%fd34, [bounds];
$L__BB0_2:
	mov.u32 	%r11, %r33;
	ld.param.u64 	%rd23, [_Z6kernelPd_param_0];
	mul.wide.s32 	%rd4, %r35, 8;
	cvta.to.global.u64 	%rd1, %rd23;
	add.s64 	%rd2, %rd1, %rd4;
	add.s32 	%r33, %r11, 1;
	cvt.rn.f64.u32 	%fd32, %r11;
	fma.rn.f64 	%fd11, %fd14, %fd32, %fd34;
	cvt.rn.f64.u32 	%fd35, %r33;
	fma.rn.f64 	%fd12, %fd14, %fd35, %fd34;
	mul.f64 	%fd36, %fd11, %fd11;
	add.f64 	%fd37, %fd36, 0dC062000000000000;
	mul.f64 	%fd38, %fd12, %fd12;
	add.f64 	%fd39, %fd38, 0dC062000000000000;
	min.f64 	%fd40, %fd37, %fd39;
	add.f64 	%fd41, %fd40, %fd3;
	max.f64 	%fd42, %fd37, %fd39;
	add.f64 	%fd43, %fd42, %fd4;
	mov.f64 	%fd44, 0d4050000000000000;
	sub.f64 	%fd45, %fd44, %fd36;
	sub.f64 	%fd46, %fd44, %fd38;
	min.f64 	%fd47, %fd45, %fd46;
	add.f64 	%fd48, %fd47, %fd5;
	max.f64 	%fd49, %fd45, %fd46;
	add.f64 	%fd50, %fd49, %fd6;
	add.f64 	%fd51, %fd11, 0dC014000000000000;
	mul.f64 	%fd52, %fd51, %fd51;
	add.f64 	%fd53, %fd52, 0d4062000000000000;
	add.f64 	%fd54, %fd53, 0dC062000000000000;
	add.f64 	%fd55, %fd12, 0dC014000000000000;
	mul.f64 	%fd56, %fd55, %fd55;
	add.f64 	%fd57, %fd56, 0d4062000000000000;
	add.f64 	%fd58, %fd57, 0dC062000000000000;
	min.f64 	%fd59, %fd54, %fd58;
	add.f64 	%fd60, %fd59, %fd7;
	max.f64 	%fd61, %fd54, %fd58;
	add.f64 	%fd62, %fd61, %fd8;
	sub.f64 	%fd63, %fd44, %fd52;
	add.f64 	%fd64, %fd63, 0dC050000000000000;
	sub.f64 	%fd65, %fd44, %fd56;
	add.f64 	%fd66, %fd65, 0dC050000000000000;
	min.f64 	%fd67, %fd64, %fd66;
	add.f64 	%fd68, %fd67, %fd9;
	max.f64 	%fd69, %fd64, %fd66;
	add.f64 	%fd70, %fd69, %fd10;
	max.f64 	%fd71, %fd41, %fd48;
	max.f64 	%fd72, %fd60, %fd68;
	max.f64 	%fd13, %fd71, %fd72;
	max.f64 	%fd73, %fd43, %fd50;
	max.f64 	%fd74, %fd62, %fd70;
	max.f64 	%fd75, %fd73, %fd74;
	setp.ltu.f64 	%p2, %fd75, 0d0000000000000000;
	@%p2 bra 	$L__BB0_8;
	setp.leu.f64 	%p3, %fd13, 0d0000000000000000;
	@%p3 bra 	$L__BB0_7;
	setp.ge.f64 	%p4, %fd2, 0d4028000000000000;
	setp.le.f64 	%p5, %fd1, 0d0000000000000000;
	setp.le.f64 	%p6, %fd11, 0d0000000000000000;
	setp.ge.f64 	%p7, %fd12, 0d0000000000000000;
	and.pred  	%p8, %p6, %p5;
	and.pred  	%p9, %p8, %p7;
	and.pred  	%p10, %p9, %p4;
	@%p10 bra 	$L__BB0_6;
	setp.ltu.f64 	%p11, %fd2, 0d4028000000000000;
	setp.gtu.f64 	%p12, %fd1, 0d0000000000000000;
	setp.gtu.f64 	%p13, %fd11, 0d4014000000000000;
	setp.ltu.f64 	%p14, %fd12, 0d4014000000000000;
	or.pred  	%p15, %p13, %p12;
	or.pred  	%p16, %p15, %p14;
	or.pred  	%p17, %p16, %p11;
	@%p17 bra 	$L__BB0_9;
$L__BB0_6:
	st.global.f64 	[%rd2], %fd11;
	mul.wide.u32 	%rd11, %r32, 8;
	add.s64 	%rd12, %rd1, %rd11;
	st.global.f64 	[%rd12], %fd12;
	mul.wide.u32 	%rd13, %r31, 8;
	add.s64 	%rd14, %rd1, %rd13;
	st.global.f64 	[%rd14], %fd1;
	mul.wide.u32 	%rd15, %r30, 8;
	add.s64 	%rd16, %rd1, %rd15;
	st.global.f64 	[%rd16], %fd2;
	bra.uni 	$L__BB0_9;
$L__BB0_7:
	st.global.f64 	[%rd2], %fd11;
	mul.wide.u32 	%rd5, %r32, 8;
	add.s64 	%rd6, %rd1, %rd5;
	st.global.f64 	[%rd6], %fd12;
	mul.wide.u32 	%rd7, %r31, 8;
	add.s64 	%rd8, %rd1, %rd7;
	st.global.f64 	[%rd8], %fd1;
	mul.wide.u32 	%rd9, %r30, 8;
	add.s64 	%rd10, %rd1, %rd9;
	st.global.f64 	[%rd10], %fd2;
	bra.uni 	$L__BB0_9;
$L__BB0_8:
	st.global.f64 	[%rd2], %fd11;
	mul.wide.u32 	%rd17, %r32, 8;
	add.s64 	%rd18, %rd1, %rd17;
	st.global.f64 	[%rd18], %fd12;
	mul.wide.u32 	%rd19, %r31, 8;
	add.s64 	%rd20, %rd1, %rd19;
	st.global.f64 	[%rd20], %fd1;
	mul.wide.u32 	%rd21, %r30, 8;
	add.s64 	%rd22, %rd1, %rd21;
	st.global.f64 	[%rd22], %fd2;
$L__BB0_9:
	add.s32 	%r35, %r35, 1;
	add.s32 	%r34, %r34, 1;
	setp.ne.s32 	%p18, %r34, 0;
	add.s32 	%r32, %r32, 1;
	add.s32 	%r31, %r31, 1;
	add.s32 	%r30, %r30, 1;
	@%p18 bra 	$L__BB0_2;
$L__BB0_10:
	bar.warp.sync 	-1;
	ret;

}


// ===== COMPILED SASS (sm_100) =====

	.target	sm_100

	.elftype	@"ET_EXEC"


//--------------------- .note.nv.tkinfo           --------------------------
	.section	.note.nv.tkinfo,"",@"SHT_NOTE"
	.sectionflags	@"SHF_NOTE_NV_TKINFO"
	.tkinfo
        /*0018*/ 	.word	0x00000002
        /*0030*/ 	.string	""
        /*0030*/ 	.string	"ptxas"
        /*0030*/ 	.string	"Cuda compilation tools, release 13.0, V13.0.88"
        /*0030*/ 	.string	"Build cuda_13.0.r13.0/compiler.36424714_0"
        /*0030*/ 	.string	"-arch sm_100 -m 64 "



//--------------------- .note.nv.cuinfo           --------------------------
	.section	.note.nv.cuinfo,"",@"SHT_NOTE"
	.sectionflags	@"SHF_NOTE_NV_CUINFO"
        /*0018*/ 	.short	0x0002
        /*001a*/ 	.short	0x0064
        /*001c*/ 	.short	0x0082
	.zero		2


//--------------------- .nv.info                  --------------------------
	.section	.nv.info,"",@"SHT_CUDA_INFO"
	.align	4


	//----- nvinfo : EIATTR_REGCOUNT
	.align		4
        /*0000*/ 	.byte	0x04, 0x2f
        /*0002*/ 	.short	(.L_4 - .L_3)
	.align		4
.L_3:
        /*0004*/ 	.word	index@(_Z6kernelPd)
        /*0008*/ 	.word	0x00000036


	//----- nvinfo : EIATTR_FRAME_SIZE
	.align		4
.L_4:
        /*000c*/ 	.byte	0x04, 0x11
        /*000e*/ 	.short	(.L_6 - .L_5)
	.align		4
.L_5:
        /*0010*/ 	.word	index@(_Z6kernelPd)
        /*0014*/ 	.word	0x00000000


	//----- nvinfo : EIATTR_MIN_STACK_SIZE
	.align		4
.L_6:
        /*0018*/ 	.byte	0x04, 0x12
        /*001a*/ 	.short	(.L_8 - .L_7)
	.align		4
.L_7:
        /*001c*/ 	.word	index@(_Z6kernelPd)
        /*0020*/ 	.word	0x00000000
.L_8:


//--------------------- .nv.compat                --------------------------
	.section	.nv.compat,"",@"SHT_CUDA_COMPAT_INFO"
	.align	4
        /*0000*/ 	.byte	0x02, 0x09, 0x00, 0x00, 0x02, 0x02, 0x01, 0x00, 0x02, 0x05, 0x05, 0x00, 0x03, 0x07, 0x01, 0x01
        /*0010*/ 	.byte	0x02, 0x03, 0x00, 0x00, 0x02, 0x06, 0x01, 0x00, 0x04, 0x0b, 0x08, 0x00, 0x01, 0x00, 0x00, 0x00
        /*0020*/ 	.byte	0x00, 0x00, 0x00, 0x00


//--------------------- .nv.info._Z6kernelPd      --------------------------
	.section	.nv.info._Z6kernelPd,"",@"SHT_CUDA_INFO"
	.sectionflags	@""
	.align	4


	//----- nvinfo : EIATTR_CUDA_API_VERSION
	.align		4
        /*0000*/ 	.byte	0x04, 0x37
        /*0002*/ 	.short	(.L_10 - .L_9)
.L_9:
        /*0004*/ 	.word	0x00000082


	//----- nvinfo : EIATTR_KPARAM_INFO
	.align		4
.L_10:
        /*0008*/ 	.byte	0x04, 0x17
        /*000a*/ 	.short	(.L_12 - .L_11)
.L_11:
        /*000c*/ 	.word	0x00000000
        /*0010*/ 	.short	0x0000
        /*0012*/ 	.short	0x0000
        /*0014*/ 	.byte	0x00, 0xf5, 0x21, 0x00


	//----- nvinfo : EIATTR_SPARSE_MMA_MASK
	.align		4
.L_12:
        /*0018*/ 	.byte	0x03, 0x50
        /*001a*/ 	.short	0x0000


	//----- nvinfo : EIATTR_MAXREG_COUNT
	.align		4
        /*001c*/ 	.byte	0x03, 0x1b
        /*001e*/ 	.short	0x00ff


	//----- nvinfo : EIATTR_MERCURY_ISA_VERSION
	.align		4
        /*0020*/ 	.byte	0x03, 0x5f
        /*0022*/ 	.short	0x0101


	//----- nvinfo : EIATTR_COOP_GROUP_MASK_REGIDS
	.align		4
        /*0024*/ 	.byte	0x04, 0x29
        /*0026*/ 	.short	(.L_14 - .L_13)


	//   ....[0]....
.L_13:
        /*0028*/ 	.word	0xffffffff


	//----- nvinfo : EIATTR_COOP_GROUP_INSTR_OFFSETS
	.align		4
.L_14:
        /*002c*/ 	.byte	0x04, 0x28
        /*002e*/ 	.short	(.L_16 - .L_15)


	//   ....[0]....
.L_15:
        /*0030*/ 	.word	0x00001180


	//----- nvinfo : EIATTR_VRC_CTA_INIT_COUNT
	.align		4
.L_16:
        /*0034*/ 	.byte	0x02, 0x4a
	.zero		1
	.zero		1


	//----- nvinfo : EIATTR_EXIT_INSTR_OFFSETS
	.align		4
        /*0038*/ 	.byte	0x04, 0x1c
        /*003a*/ 	.short	(.L_18 - .L_17)


	//   ....[0]....
.L_17:
        /*003c*/ 	.word	0x00001190


	//----- nvinfo : EIATTR_CRS_STACK_SIZE
	.align		4
.L_18:
        /*0040*/ 	.byte	0x04, 0x1e
        /*0042*/ 	.short	(.L_20 - .L_19)
.L_19:
        /*0044*/ 	.word	0x00000000


	//----- nvinfo : EIATTR_CBANK_PARAM_SIZE
	.align		4
.L_20:
        /*0048*/ 	.byte	0x03, 0x19
        /*004a*/ 	.short	0x0008


	//----- nvinfo : EIATTR_PARAM_CBANK
	.align		4
        /*004c*/ 	.byte	0x04, 0x0a
        /*004e*/ 	.short	(.L_22 - .L_21)
	.align		4
.L_21:
        /*0050*/ 	.word	index@(.nv.constant0._Z6kernelPd)
        /*0054*/ 	.short	0x0380
        /*0056*/ 	.short	0x0008


	//----- nvinfo : EIATTR_SW_WAR
	.align		4
.L_22:
        /*0058*/ 	.byte	0x04, 0x36
        /*005a*/ 	.short	(.L_24 - .L_23)
.L_23:
        /*005c*/ 	.word	0x00000008
.L_24:


//--------------------- .nv.callgraph             --------------------------
	.section	.nv.callgraph,"",@"SHT_CUDA_CALLGRAPH"
	.align	4
	.sectionentsize	8
	.align		4
        /*0000*/ 	.word	0x00000000
	.align		4
        /*0004*/ 	.word	0xffffffff
	.align		4
        /*0008*/ 	.word	0x00000000
	.align		4
        /*000c*/ 	.word	0xfffffffe
	.align		4
        /*0010*/ 	.word	0x00000000
	.align		4
        /*0014*/ 	.word	0xfffffffd
	.align		4
        /*0018*/ 	.word	0x00000000
	.align		4
        /*001c*/ 	.word	0xfffffffc


//--------------------- .nv.constant3             --------------------------
	.section	.nv.constant3,"a",@progbits
	.align	8
.nv.constant3:
	.type		accuracy,@object
	.size		accuracy,(bounds - accuracy)
accuracy:
	.zero		8
	.type		bounds,@object
	.size		bounds,(stride - bounds)
bounds:
	.zero		32
	.type		stride,@object
	.size		stride,(.L_2 - stride)
stride:
	.zero		4
.L_2:


//--------------------- .text._Z6kernelPd         --------------------------
	.section	.text._Z6kernelPd,"ax",@progbits
	.align	128
        .global         _Z6kernelPd
        .type           _Z6kernelPd,@function
        .size           _Z6kernelPd,(.L_x_9 - _Z6kernelPd)
        .other          _Z6kernelPd,@"STO_CUDA_ENTRY STV_DEFAULT"
_Z6kernelPd:
.text._Z6kernelPd:
[----:B------:R-:W-:Y:S01]  /*0000*/  LDC R1, c[0x0][0x37c] ;  /* 0x0000df00ff017b82 */ /* 0x000fe20000000800 */
[----:B------:R-:W0:Y:S02]  /*0010*/  LDCU UR7, c[0x3][0x28] ;  /* 0x00c00500ff0777ac */ /* 0x000e240008000800 */
[----:B0-----:R-:W-:-:S09]  /*0020*/  UISETP.GE.AND UP0, UPT, UR7, 0x1, UPT ;  /* 0x000000010700788c */ /* 0x001fd2000bf06270 */
[----:B------:R-:W-:Y:S05]  /*0030*/  BRA.U !UP0, `(.L_x_0) ;  /* 0x0000001108507547 */ /* 0x000fea000b800000 */
[----:B------:R-:W0:Y:S01]  /*0040*/  S2UR UR5, SR_CTAID.X ;  /* 0x00000000000579c3 */ /* 0x000e220000002500 */
[----:B------:R-:W1:Y:S07]  /*0050*/  LDCU.64 UR8, c[0x3][URZ] ;  /* 0x00c00000ff0877ac */ /* 0x000e6e0008000a00 */
[----:B------:R-:W1:Y:S01]  /*0060*/  LDC.64 R2, c[0x3][0x18] ;  /* 0x00c00600ff027b82 */ /* 0x000e620000000a00 */
[----:B0-----:R-:W-:Y:S02]  /*0070*/  UIADD3 UR4, UPT, UPT, UR5, 0x1, URZ ;  /* 0x0000000105047890 */ /* 0x001fe4000fffe0ff */
[----:B------:R-:W1:Y:S08]  /*0080*/  I2F.F64.U32 R48, UR5 ;  /* 0x0000000500307d12 */ /* 0x000e700008201800 */
[----:B------:R-:W0:Y:S01]  /*0090*/  I2F.F64.U32 R16, UR4 ;  /* 0x0000000400107d12 */ /* 0x000e220008201800 */
[----:B------:R-:W-:Y:S01]  /*00a0*/  UIADD3 UR4, UPT, UPT, -UR7, URZ, URZ ;  /* 0x000000ff07047290 */ /* 0x000fe2000fffe1ff */
[----:B-1----:R-:W-:-:S02]  /*00b0*/  DFMA R48, R48, UR8, R2 ;  /* 0x0000000830307c2b */ /* 0x002fc40008000002 */
[----:B0-----:R-:W-:Y:S01]  /*00c0*/  DFMA R16, R16, UR8, R2 ;  /* 0x0000000810107c2b */ /* 0x001fe20008000002 */
[----:B------:R-:W0:Y:S05]  /*00d0*/  LDCU.64 UR8, c[0x0][0x358] ;  /* 0x00006b00ff0877ac */ /* 0x000e2a0008000a00 */
[CC--:B------:R-:W-:Y:S02]  /*00e0*/  DFMA R4, -R48.reuse, R48.reuse, RZ ;  /* 0x000000303004722b */ /* 0x0c0fe400000001ff */
[CC--:B------:R-:W-:Y:S02]  /*00f0*/  DFMA R8, R48.reuse, R48.reuse, -144 ;  /* 0xc06200003008742b */ /* 0x0c0fe40000000030 */
[----:B------:R-:W-:-:S02]  /*0100*/  DFMA R12, R48, R48, 144 ;  /* 0x40620000300c742b */ /* 0x000fc40000000030 */
[CC--:B------:R-:W-:Y:S02]  /*0110*/  DFMA R6, -R16.reuse, R16.reuse, RZ ;  /* 0x000000101006722b */ /* 0x0c0fe400000001ff */
[CC--:B------:R-:W-:Y:S02]  /*0120*/  DFMA R2, R16.reuse, R16.reuse, -144 ;  /* 0xc06200001002742b */ /* 0x0c0fe40000000010 */
[--C-:B------:R-:W-:Y:S01]  /*0130*/  IMAD.MOV.U32 R19, RZ, RZ, R5.reuse ;  /* 0x000000ffff137224 */ /* 0x100fe200078e0005 */
[----:B------:R-:W-:Y:S01]  /*0140*/  DFMA R10, -R16, R16, 64 ;  /* 0x40500000100a742b */ /* 0x000fe20000000110 */
[--C-:B------:R-:W-:Y:S01]  /*0150*/  IMAD.MOV.U32 R18, RZ, RZ, R4.reuse ;  /* 0x000000ffff127224 */ /* 0x100fe200078e0004 */
[----:B------:R-:W-:Y:S01]  /*0160*/  MOV R25, R9 ;  /* 0x0000000900197202 */ /* 0x000fe20000000f00 */
[C-C-:B------:R-:W-:Y:S01]  /*0170*/  DSETP.MIN.AND P1, P3, R4.reuse, R6.reuse, PT ;  /* 0x000000060400722a */ /* 0x140fe20003b20000 */
[----:B------:R-:W-:Y:S01]  /*0180*/  IMAD.MOV.U32 R21, RZ, RZ, R5 ;  /* 0x000000ffff157224 */ /* 0x000fe200078e0005 */
[----:B------:R-:W-:Y:S01]  /*0190*/  DSETP.MAX.AND P4, P6, R4, R6, PT ;  /* 0x000000060400722a */ /* 0x000fe20003e8f000 */
[----:B------:R-:W-:Y:S01]  /*01a0*/  IMAD.MOV.U32 R0, RZ, RZ, R7 ;  /* 0x000000ffff007224 */ /* 0x000fe200078e0007 */
[----:B------:R-:W-:Y:S01]  /*01b0*/  MOV R5, R6 ;  /* 0x0000000600057202 */ /* 0x000fe20000000f00 */
[----:B------:R-:W-:Y:S01]  /*01c0*/  IMAD.MOV.U32 R23, RZ, RZ, R9 ;  /* 0x000000ffff177224 */ /* 0x000fe200078e0009 */
[--C-:B------:R-:W-:Y:S01]  /*01d0*/  DSETP.MIN.AND P5, P0, R8, R2.reuse, PT ;  /* 0x000000020800722a */ /* 0x100fe200038a0000 */
[----:B------:R-:W-:Y:S01]  /*01e0*/  IMAD.MOV.U32 R20, RZ, RZ, R4 ;  /* 0x000000ffff147224 */ /* 0x000fe200078e0004 */
[----:B------:R-:W-:Y:S01]  /*01f0*/  SEL R18, R18, R5, P1 ;  /* 0x0000000512127207 */ /* 0x000fe20000800000 */
[----:B------:R-:W-:Y:S01]  /*0200*/  DFMA R4, -R48, R48, 64 ;  /* 0x405000003004742b */ /* 0x000fe20000000130 */
[----:B------:R-:W-:Y:S01]  /*0210*/  FSEL R19, R19, R0, P1 ;  /* 0x0000000013137208 */ /* 0x000fe20000800000 */
[----:B------:R-:W-:Y:S01]  /*0220*/  DSETP.MAX.AND P1, P2, R8, R2, PT ;  /* 0x000000020800722a */ /* 0x000fe20003a2f000 */
[----:B------:R-:W-:Y:S01]  /*0230*/  FSEL R21, R21, R7, P4 ;  /* 0x0000000715157208 */ /* 0x000fe20002000000 */
[----:B------:R-:W-:Y:S01]  /*0240*/  IMAD.MOV.U32 R9, RZ, RZ, R6 ;  /* 0x000000ffff097224 */ /* 0x000fe200078e0006 */
[----:B------:R-:W-:Y:S01]  /*0250*/  @P3 LOP3.LUT R19, R0, 0x80000, RZ, 0xfc, !PT ;  /* 0x0008000000133812 */ /* 0x000fe200078efcff */
[----:B------:R-:W1:Y:S01]  /*0260*/  S2R R6, SR_TID.X ;  /* 0x0000000000067919 */ /* 0x000e620000002100 */
[----:B------:R-:W-:Y:S01]  /*0270*/  @P6 LOP3.LUT R21, R7, 0x80000, RZ, 0xfc, !PT ;  /* 0x0008000007156812 */ /* 0x000fe200078efcff */
[--C-:B------:R-:W-:Y:S01]  /*0280*/  IMAD.MOV.U32 R22, RZ, RZ, R8.reuse ;  /* 0x000000ffff167224 */ /* 0x100fe200078e0008 */
[----:B------:R-:W1:Y:S01]  /*0290*/  LDC R7, c[0x0][0x360] ;  /* 0x0000d800ff077b82 */ /* 0x000e620000000800 */
[----:B------:R-:W-:Y:S01]  /*02a0*/  IMAD.MOV.U32 R24, RZ, RZ, R8 ;  /* 0x000000ffff187224 */ /* 0x000fe200078e0008 */
[----:B------:R-:W-:Y:S01]  /*02b0*/  SEL R20, R20, R9, P4 ;  /* 0x0000000914147207 */ /* 0x000fe20002000000 */
[--C-:B------:R-:W-:Y:S01]  /*02c0*/  IMAD.MOV.U32 R9, RZ, RZ, R2.reuse ;  /* 0x000000ffff097224 */ /* 0x100fe200078e0002 */
[----:B------:R-:W2:Y:S01]  /*02d0*/  LDCU UR6, c[0x0][0x370] ;  /* 0x00006e00ff0677ac */ /* 0x000ea20008000800 */
[--C-:B------:R-:W-:Y:S01]  /*02e0*/  IMAD.MOV.U32 R8, RZ, RZ, R3.reuse ;  /* 0x000000ffff087224 */ /* 0x100fe200078e0003 */
[----:B------:R-:W-:Y:S01]  /*02f0*/  MOV R28, R4 ;  /* 0x00000004001c7202 */ /* 0x000fe20000000f00 */
[----:B------:R-:W-:Y:S01]  /*0300*/  IMAD.MOV.U32 R15, RZ, RZ, R2 ;  /* 0x000000ffff0f7224 */ /* 0x000fe200078e0002 */
[----:B------:R-:W-:Y:S01]  /*0310*/  SEL R22, R22, R9, P5 ;  /* 0x0000000916167207 */ /* 0x000fe20002800000 */
[----:B------:R-:W-:Y:S01]  /*0320*/  IMAD.MOV.U32 R14, RZ, RZ, R3 ;  /* 0x000000ffff0e7224 */ /* 0x000fe200078e0003 */
[----:B------:R-:W-:Y:S01]  /*0330*/  DFMA R2, R16, R16, 144 ;  /* 0x406200001002742b */ /* 0x000fe20000000010 */
[----:B------:R-:W-:Y:S01]  /*0340*/  FSEL R23, R23, R8, P5 ;  /* 0x0000000817177208 */ /* 0x000fe20002800000 */
[--C-:B------:R-:W-:Y:S01]  /*0350*/  IMAD.MOV.U32 R27, RZ, RZ, R5.reuse ;  /* 0x000000ffff1b7224 */ /* 0x100fe200078e0005 */
[C-C-:B------:R-:W-:Y:S01]  /*0360*/  DSETP.MIN.AND P3, P4, R4.reuse, R10.reuse, PT ;  /* 0x0000000a0400722a */ /* 0x140fe20003c60000 */
[----:B------:R-:W-:Y:S01]  /*0370*/  IMAD.MOV.U32 R26, RZ, RZ, R4 ;  /* 0x000000ffff1a7224 */ /* 0x000fe200078e0004 */
[----:B------:R-:W-:Y:S01]  /*0380*/  DSETP.MAX.AND P5, P6, R4, R10, PT ;  /* 0x0000000a0400722a */ /* 0x000fe20003eaf000 */
[----:B------:R-:W-:Y:S01]  /*0390*/  IMAD.MOV.U32 R9, RZ, RZ, R5 ;  /* 0x000000ffff097224 */ /* 0x000fe200078e0005 */
[----:B------:R-:W-:Y:S01]  /*03a0*/  DADD R4, R12, -144 ;  /* 0xc06200000c047429 */ /* 0x000fe20000000000 */
[----:B------:R-:W-:Y:S01]  /*03b0*/  MOV R0, R11 ;  /* 0x0000000b00007202 */ /* 0x000fe20000000f00 */
[----:B------:R-:W-:Y:S01]  /*03c0*/  DADD R2, R2, -144 ;  /* 0xc062000002027429 */ /* 0x000fe20000000000 */
[--C-:B------:R-:W-:Y:S01]  /*03d0*/  IMAD.MOV.U32 R13, RZ, RZ, R10.reuse ;  /* 0x000000ffff0d7224 */ /* 0x100fe200078e000a */
[----:B------:R-:W-:Y:S01]  /*03e0*/  SEL R24, R24, R15, P1 ;  /* 0x0000000f18187207 */ /* 0x000fe20000800000 */
[----:B------:R-:W-:Y:S01]  /*03f0*/  IMAD.MOV.U32 R29, RZ, RZ, R10 ;  /* 0x000000ffff1d7224 */ /* 0x000fe200078e000a */
[----:B------:R-:W-:-:S02]  /*0400*/  FSEL R25, R25, R14, P1 ;  /* 0x0000000e19197208 */ /* 0x000fc40000800000 */
[----:B------:R-:W-:Y:S02]  /*0410*/  @P0 LOP3.LUT R23, R8, 0x80000, RZ, 0xfc, !PT ;  /* 0x0008000008170812 */ /* 0x000fe400078efcff */
[C-C-:B------:R-:W-:Y:S01]  /*0420*/  DSETP.MIN.AND P1, P0, R4.reuse, R2.reuse, PT ;  /* 0x000000020400722a */ /* 0x140fe20003820000 */
[----:B------:R-:W-:Y:S01]  /*0430*/  SEL R26, R26, R13, P3 ;  /* 0x0000000d1a1a7207 */ /* 0x000fe20001800000 */
[--C-:B------:R-:W-:Y:S01]  /*0440*/  IMAD.MOV.U32 R31, RZ, RZ, R2.reuse ;  /* 0x000000ffff1f7224 */ /* 0x100fe200078e0002 */
[----:B------:R-:W-:Y:S01]  /*0450*/  @P2 LOP3.LUT R25, R14, 0x80000, RZ, 0xfc, !PT ;  /* 0x000800000e192812 */ /* 0x000fe200078efcff */
[----:B------:R-:W-:Y:S01]  /*0460*/  IMAD.MOV.U32 R33, RZ, RZ, R2 ;  /* 0x000000ffff217224 */ /* 0x000fe200078e0002 */
[----:B------:R-:W-:Y:S01]  /*0470*/  FSEL R27, R27, R0, P3 ;  /* 0x000000001b1b7208 */ /* 0x000fe20001800000 */
[----:B------:R-:W-:Y:S01]  /*0480*/  DSETP.MAX.AND P2, P3, R4, R2, PT ;  /* 0x000000020400722a */ /* 0x000fe20003b4f000 */
[--C-:B------:R-:W-:Y:S01]  /*0490*/  IMAD.MOV.U32 R8, RZ, RZ, R5.reuse ;  /* 0x000000ffff087224 */ /* 0x100fe200078e0005 */
[----:B------:R-:W-:Y:S01]  /*04a0*/  MOV R32, R4 ;  /* 0x0000000400207202 */ /* 0x000fe20000000f00 */
[C---:B-1----:R-:W-:Y:S01]  /*04b0*/  IMAD R2, R7.reuse, UR5, R6 ;  /* 0x0000000507027c24 */ /* 0x042fe2000f8e0206 */
[----:B------:R-:W-:Y:S01]  /*04c0*/  @P4 LOP3.LUT R27, R0, 0x80000, RZ, 0xfc, !PT ;  /* 0x00080000001b4812 */ /* 0x000fe200078efcff */
[----:B------:R-:W-:Y:S01]  /*04d0*/  IMAD.MOV.U32 R30, RZ, RZ, R4 ;  /* 0x000000ffff1e7224 */ /* 0x000fe200078e0004 */
[----:B------:R-:W-:Y:S01]  /*04e0*/  SEL R28, R28, R29, P5 ;  /* 0x0000001d1c1c7207 */ /* 0x000fe20002800000 */
[----:B------:R-:W-:Y:S01]  /*04f0*/  IMAD.MOV.U32 R10, RZ, RZ, R5 ;  /* 0x000000ffff0a7224 */ /* 0x000fe200078e0005 */
[----:B------:R-:W-:Y:S01]  /*0500*/  SEL R32, R32, R33, P2 ;  /* 0x0000002120207207 */ /* 0x000fe20001000000 */
[----:B------:R-:W-:Y:S01]  /*0510*/  IMAD.MOV.U32 R5, RZ, RZ, R3 ;  /* 0x000000ffff057224 */ /* 0x000fe200078e0003 */
[----:B------:R-:W-:Y:S01]  /*0520*/  SEL R30, R30, R31, P1 ;  /* 0x0000001f1e1e7207 */ /* 0x000fe20000800000 */
[----:B--2---:R-:W-:Y:S01]  /*0530*/  IMAD R4, R7, UR6, R2 ;  /* 0x0000000607047c24 */ /* 0x004fe2000f8e0202 */
[----:B------:R-:W-:Y:S01]  /*0540*/  FSEL R29, R9, R11, P5 ;  /* 0x0000000b091d7208 */ /* 0x000fe20002800000 */
[----:B------:R-:W-:Y:S01]  /*0550*/  IMAD R0, R2, UR7, RZ ;  /* 0x0000000702007c24 */ /* 0x000fe2000f8e02ff */
[----:B------:R-:W-:Y:S01]  /*0560*/  FSEL R31, R8, R5, P1 ;  /* 0x00000005081f7208 */ /* 0x000fe20000800000 */
[----:B------:R-:W-:Y:S01]  /*0570*/  IMAD R8, R7, UR6, R4 ;  /* 0x0000000607087c24 */ /* 0x000fe2000f8e0204 */
[----:B------:R-:W-:Y:S01]  /*0580*/  @P0 LOP3.LUT R31, R5, 0x80000, RZ, 0xfc, !PT ;  /* 0x00080000051f0812 */ /* 0x000fe200078efcff */
[----:B------:R-:W-:Y:S01]  /*0590*/  IMAD R2, R4, UR7, RZ ;  /* 0x0000000704027c24 */ /* 0x000fe2000f8e02ff */
[----:B------:R-:W-:Y:S01]  /*05a0*/  FSEL R33, R10, R3, P2 ;  /* 0x000000030a217208 */ /* 0x000fe20001000000 */
[----:B------:R-:W-:Y:S01]  /*05b0*/  IMAD R5, R7, UR6, R8 ;  /* 0x0000000607057c24 */ /* 0x000fe2000f8e0208 */
[----:B------:R-:W-:Y:S01]  /*05c0*/  @P6 LOP3.LUT R29, R11, 0x80000, RZ, 0xfc, !PT ;  /* 0x000800000b1d6812 */ /* 0x000fe200078efcff */
[----:B------:R-:W-:Y:S01]  /*05d0*/  IMAD R6, R6, UR7, RZ ;  /* 0x0000000706067c24 */ /* 0x000fe2000f8e02ff */
[----:B------:R-:W-:Y:S01]  /*05e0*/  @P3 LOP3.LUT R33, R3, 0x80000, RZ, 0xfc, !PT ;  /* 0x0008000003213812 */ /* 0x000fe200078efcff */
[----:B------:R-:W-:-:S02]  /*05f0*/  IMAD R4, R8, UR7, RZ ;  /* 0x0000000708047c24 */ /* 0x000fc4000f8e02ff */
[----:B0-----:R-:W-:-:S07]  /*0600*/  IMAD R5, R5, UR7, RZ ;  /* 0x0000000705057c24 */ /* 0x001fce000f8e02ff */
.L_x_7:
[----:B012---:R-:W0:Y:S01]  /*0610*/  LDC.64 R10, c[0x3][RZ] ;  /* 0x00c00000ff0a7b82 */ /* 0x007e220000000a00 */
[----:B------:R1:W0:Y:S01]  /*0620*/  I2F.F64.U32 R34, R6 ;  /* 0x0000000600227312 */ /* 0x0002220000201800 */
[----:B------:R-:W-:Y:S01]  /*0630*/  UIADD3 UR4, UPT, UPT, UR4, 0x1, URZ ;  /* 0x0000000104047890 */ /* 0x000fe2000fffe0ff */
[----:B------:R-:W-:Y:S03]  /*0640*/  BSSY.RECONVERGENT B0, `(.L_x_1) ;  /* 0x00000ad000007945 */ /* 0x000fe60003800200 */
[----:B------:R-:W-:Y:S02]  /*0650*/  UISETP.NE.AND UP0, UPT, UR4, URZ, UPT ;  /* 0x000000ff0400728c */ /* 0x000fe4000bf05270 */
[----:B------:R-:W0:Y:S01]  /*0660*/  LDC.64 R8, c[0x3][0x8] ;  /* 0x00c00200ff087b82 */ /* 0x000e220000000a00 */
[----:B-1----:R-:W-:-:S04]  /*0670*/  IADD3 R6, PT, PT, R6, 0x1, RZ ;  /* 0x0000000106067810 */ /* 0x002fc80007ffe0ff */
[----:B------:R-:W1:Y:S01]  /*0680*/  I2F.F64.U32 R36, R6 ;  /* 0x0000000600247312 */ /* 0x000e620000201800 */
[-CC-:B0-----:R-:W-:Y:S02]  /*0690*/  DFMA R34, R34, R10.reuse, R8.reuse ;  /* 0x0000000a2222722b */ /* 0x181fe40000000008 */
[----:B-1----:R-:W-:-:S06]  /*06a0*/  DFMA R36, R36, R10, R8 ;  /* 0x0000000a2424722b */ /* 0x002fcc0000000008 */
[----:B------:R-:W-:Y:S02]  /*06b0*/  DFMA R12, R34, R34, -144 ;  /* 0xc0620000220c742b */ /* 0x000fe40000000022 */
[----:B------:R-:W-:Y:S02]  /*06c0*/  DFMA R40, R36, R36, -144 ;  /* 0xc06200002428742b */ /* 0x000fe40000000024 */
[----:B------:R-:W-:Y:S02]  /*06d0*/  DFMA R10, -R34, R34, 64 ;  /* 0x40500000220a742b */ /* 0x000fe40000000122 */
[----:B------:R-:W-:Y:S02]  /*06e0*/  DFMA R8, -R36, R36, 64 ;  /* 0x405000002408742b */ /* 0x000fe40000000124 */
[----:B------:R-:W-:Y:S02]  /*06f0*/  DADD R50, R34, -5 ;  /* 0xc014000022327429 */ /* 0x000fe40000000000 */
[C-C-:B------:R-:W-:Y:S01]  /*0700*/  DSETP.MIN.AND P1, P0, R12.reuse, R40.reuse, PT ;  /* 0x000000280c00722a */ /* 0x140fe20003820000 */
[----:B------:R-:W-:Y:S01]  /*0710*/  IMAD.MOV.U32 R3, RZ, RZ, R13 ;  /* 0x000000ffff037224 */ /* 0x000fe200078e000d */
[----:B------:R-:W-:Y:S01]  /*0720*/  DSETP.MAX.AND P2, P3, R12, R40, PT ;  /* 0x000000280c00722a */ /* 0x000fe20003b4f000 */
[--C-:B------:R-:W-:Y:S01]  /*0730*/  IMAD.MOV.U32 R38, RZ, RZ, R41.reuse ;  /* 0x000000ffff267224 */ /* 0x100fe200078e0029 */
[--C-:B------:R-:W-:Y:S01]  /*0740*/  DSETP.MIN.AND P5, P6, R10, R8.reuse, PT ;  /* 0x000000080a00722a */ /* 0x100fe20003ea0000 */
[--C-:B------:R-:W-:Y:S01]  /*0750*/  IMAD.MOV.U32 R47, RZ, RZ, R40.reuse ;  /* 0x000000ffff2f7224 */ /* 0x100fe200078e0028 */
[----:B------:R-:W-:Y:S01]  /*0760*/  MOV R15, R13 ;  /* 0x0000000d000f7202 */ /* 0x000fe20000000f00 */
[----:B------:R-:W-:Y:S01]  /*0770*/  IMAD.MOV.U32 R43, RZ, RZ, R40 ;  /* 0x000000ffff2b7224 */ /* 0x000fe200078e0028 */
[----:B------:R-:W-:Y:S01]  /*0780*/  FSEL R7, R3, R38, P1 ;  /* 0x0000002603077208 */ /* 0x000fe20000800000 */
[----:B------:R-:W-:Y:S01]  /*0790*/  IMAD.MOV.U32 R3, RZ, RZ, R41 ;  /* 0x000000ffff037224 */ /* 0x000fe200078e0029 */
[----:B------:R-:W-:Y:S01]  /*07a0*/  DADD R40, R36, -5 ;  /* 0xc014000024287429 */ /* 0x000fe20000000000 */
[----:B------:R-:W-:Y:S01]  /*07b0*/  IMAD.MOV.U32 R44, RZ, RZ, R12 ;  /* 0x000000ffff2c7224 */ /* 0x000fe200078e000c */
[----:B------:R-:W-:Y:S01]  /*07c0*/  MOV R13, R11 ;  /* 0x0000000b000d7202 */ /* 0x000fe20000000f00 */
[----:B------:R-:W-:Y:S01]  /*07d0*/  IMAD.MOV.U32 R42, RZ, RZ, R10 ;  /* 0x000000ffff2a7224 */ /* 0x000fe200078e000a */
[----:B------:R-:W-:Y:S01]  /*07e0*/  @P0 LOP3.LUT R7, R38, 0x80000, RZ, 0xfc, !PT ;  /* 0x0008000026070812 */ /* 0x000fe200078efcff */
[----:B------:R-:W-:Y:S01]  /*07f0*/  IMAD.MOV.U32 R45, RZ, RZ, R8 ;  /* 0x000000ffff2d7224 */ /* 0x000fe200078e0008 */
[----:B------:R-:W-:Y:S01]  /*0800*/  DSETP.MAX.AND P4, P0, R10, R8, PT ;  /* 0x000000080a00722a */ /* 0x000fe2000388f000 */
[----:B------:R-:W-:Y:S01]  /*0810*/  IMAD.MOV.U32 R14, RZ, RZ, R12 ;  /* 0x000000ffff0e7224 */ /* 0x000fe200078e000c */
[----:B------:R-:W-:Y:S01]  /*0820*/  FSEL R15, R15, R3, P2 ;  /* 0x000000030f0f7208 */ /* 0x000fe20001000000 */
[----:B------:R-:W-:Y:S01]  /*0830*/  IMAD.MOV.U32 R12, RZ, RZ, R10 ;  /* 0x000000ffff0c7224 */ /* 0x000fe200078e000a */
[----:B------:R-:W-:Y:S01]  /*0840*/  SEL R10, R44, R47, P1 ;  /* 0x0000002f2c0a7207 */ /* 0x000fe20000800000 */
[----:B------:R-:W-:Y:S01]  /*0850*/  IMAD.MOV.U32 R38, RZ, RZ, R8 ;  /* 0x000000ffff267224 */ /* 0x000fe200078e0008 */
[----:B------:R-:W-:Y:S01]  /*0860*/  SEL R8, R42, R45, P5 ;  /* 0x0000002d2a087207 */ /* 0x000fe20002800000 */
[----:B------:R-:W-:Y:S01]  /*0870*/  DFMA R46, R50, R50, 144 ;  /* 0x40620000322e742b */ /* 0x000fe20000000032 */
[----:B------:R-:W-:Y:S01]  /*0880*/  IMAD.MOV.U32 R39, RZ, RZ, R11 ;  /* 0x000000ffff277224 */ /* 0x000fe200078e000b */
[----:B------:R-:W-:Y:S01]  /*0890*/  DFMA R44, R40, R40, 144 ;  /* 0x40620000282c742b */ /* 0x000fe20000000028 */
[----:B------:R-:W-:Y:S01]  /*08a0*/  MOV R11, R9 ;  /* 0x00000009000b7202 */ /* 0x000fe20000000f00 */
[----:B------:R-:W-:Y:S01]  /*08b0*/  DFMA R50, -R50, R50, 64 ;  /* 0x405000003232742b */ /* 0x000fe20000000132 */
[----:B------:R-:W-:Y:S01]  /*08c0*/  @P3 LOP3.LUT R15, R3, 0x80000, RZ, 0xfc, !PT ;  /* 0x00080000030f3812 */ /* 0x000fe200078efcff */
[----:B------:R-:W-:Y:S01]  /*08d0*/  DFMA R40, -R40, R40, 64 ;  /* 0x405000002828742b */ /* 0x000fe20000000128 */
[----:B------:R-:W-:Y:S01]  /*08e0*/  FSEL R39, R39, R11, P5 ;  /* 0x0000000b27277208 */ /* 0x000fe20002800000 */
[----:B------:R-:W-:Y:S01]  /*08f0*/  DADD R46, R46, -144 ;  /* 0xc06200002e2e7429 */ /* 0x000fe20000000000 */
[----:B------:R-:W-:Y:S01]  /*0900*/  SEL R14, R14, R43, P2 ;  /* 0x0000002b0e0e7207 */ /* 0x000fe20001000000 */
[----:B------:R-:W-:Y:S01]  /*0910*/  DADD R44, R44, -144 ;  /* 0xc06200002c2c7429 */ /* 0x000fe20000000000 */
[----:B------:R-:W-:Y:S01]  /*0920*/  FSEL R13, R13, R9, P4 ;  /* 0x000000090d0d7208 */ /* 0x000fe20002000000 */
[----:B------:R-:W-:Y:S01]  /*0930*/  DADD R50, R50, -64 ;  /* 0xc050000032327429 */ /* 0x000fe20000000000 */
[----:B------:R-:W-:Y:S01]  /*0940*/  @P0 LOP3.LUT R13, R9, 0x80000, RZ, 0xfc, !PT ;  /* 0x00080000090d0812 */ /* 0x000fe200078efcff */
[----:B------:R-:W-:Y:S01]  /*0950*/  DADD R40, R40, -64 ;  /* 0xc050000028287429 */ /* 0x000fe20000000000 */
[----:B------:R-:W-:Y:S01]  /*0960*/  SEL R12, R12, R38, P4 ;  /* 0x000000260c0c7207 */ /* 0x000fe20002000000 */
[----:B------:R-:W-:Y:S01]  /*0970*/  DADD R14, R32, R14 ;  /* 0x00000000200e7229 */ /* 0x000fe2000000000e */
[----:B------:R-:W-:Y:S01]  /*0980*/  @P6 LOP3.LUT R39, R11, 0x80000, RZ, 0xfc, !PT ;  /* 0x000800000b276812 */ /* 0x000fe200078efcff */
[C-C-:B------:R-:W-:Y:S01]  /*0990*/  DSETP.MIN.AND P3, P5, R46.reuse, R44.reuse, PT ;  /* 0x0000002c2e00722a */ /* 0x140fe20003d60000 */
[----:B------:R-:W-:Y:S01]  /*09a0*/  MOV R38, R46 ;  /* 0x0000002e00267202 */ /* 0x000fe20000000f00 */
[----:B------:R-:W-:Y:S01]  /*09b0*/  DSETP.MAX.AND P2, P1, R46, R44, PT ;  /* 0x0000002c2e00722a */ /* 0x000fe2000394f000 */
[----:B------:R-:W-:Y:S01]  /*09c0*/  IMAD.MOV.U32 R9, RZ, RZ, R44 ;  /* 0x000000ffff097224 */ /* 0x000fe200078e002c */
[----:B------:R-:W-:Y:S01]  /*09d0*/  DADD R12, R20, R12 ;  /* 0x00000000140c7229 */ /* 0x000fe2000000000c */
[----:B------:R-:W-:-:S02]  /*09e0*/  IMAD.MOV.U32 R3, RZ, RZ, R47 ;  /* 0x000000ffff037224 */ /* 0x000fc400078e002f */
[----:B------:R-:W-:Y:S01]  /*09f0*/  IMAD.MOV.U32 R43, RZ, RZ, R47 ;  /* 0x000000ffff2b7224 */ /* 0x000fe200078e002f */
[----:B------:R-:W-:Y:S01]  /*0a00*/  SEL R38, R38, R9, P3 ;  /* 0x0000000926267207 */ /* 0x000fe20001800000 */
[----:B------:R-:W-:Y:S01]  /*0a10*/  IMAD.MOV.U32 R42, RZ, RZ, R46 ;  /* 0x000000ffff2a7224 */ /* 0x000fe200078e002e */
[-C--:B------:R-:W-:Y:S01]  /*0a20*/  MOV R9, R45.reuse ;  /* 0x0000002d00097202 */ /* 0x080fe20000000f00 */
[----:B------:R-:W-:Y:S01]  /*0a30*/  IMAD.MOV.U32 R11, RZ, RZ, R44 ;  /* 0x000000ffff0b7224 */ /* 0x000fe200078e002c */
[----:B------:R-:W-:Y:S01]  /*0a40*/  FSEL R43, R43, R45, P2 ;  /* 0x0000002d2b2b7208 */ /* 0x000fe20001000000 */
[----:B------:R-:W-:Y:S01]  /*0a50*/  IMAD.MOV.U32 R46, RZ, RZ, R50 ;  /* 0x000000ffff2e7224 */ /* 0x000fe200078e0032 */
[----:B------:R-:W-:Y:S01]  /*0a60*/  FSEL R3, R3, R9, P3 ;  /* 0x0000000903037208 */ /* 0x000fe20001800000 */
[C-C-:B------:R-:W-:Y:S01]  /*0a70*/  DSETP.MIN.AND P0, P3, R50.reuse, R40.reuse, PT ;  /* 0x000000283200722a */ /* 0x140fe20003b00000 */
[----:B------:R-:W-:Y:S01]  /*0a80*/  @P5 LOP3.LUT R3, R9, 0x80000, RZ, 0xfc, !PT ;  /* 0x0008000009035812 */ /* 0x000fe200078efcff */
[----:B------:R-:W-:Y:S01]  /*0a90*/  DSETP.MAX.AND P4, P5, R50, R40, PT ;  /* 0x000000283200722a */ /* 0x000fe20003d8f000 */
[----:B------:R-:W-:Y:S01]  /*0aa0*/  @P1 LOP3.LUT R43, R45, 0x80000, RZ, 0xfc, !PT ;  /* 0x000800002d2b1812 */ /* 0x000fe200078efcff */
[----:B------:R-:W-:Y:S01]  /*0ab0*/  IMAD.MOV.U32 R45, RZ, RZ, R40 ;  /* 0x000000ffff2d7224 */ /* 0x000fe200078e0028 */
[----:B------:R-:W-:Y:S01]  /*0ac0*/  MOV R44, R50 ;  /* 0x00000032002c7202 */ /* 0x000fe20000000f00 */
[--C-:B------:R-:W-:Y:S01]  /*0ad0*/  IMAD.MOV.U32 R9, RZ, RZ, R51.reuse ;  /* 0x000000ffff097224 */ /* 0x100fe200078e0033 */
[----:B------:R-:W-:Y:S01]  /*0ae0*/  SEL R42, R42, R11, P2 ;  /* 0x0000000b2a2a7207 */ /* 0x000fe20001000000 */
[----:B------:R-:W-:Y:S01]  /*0af0*/  IMAD.MOV.U32 R11, RZ, RZ, R51 ;  /* 0x000000ffff0b7224 */ /* 0x000fe200078e0033 */
[-C--:B------:R-:W-:Y:S01]  /*0b00*/  SEL R50, R46, R45.reuse, P0 ;  /* 0x0000002d2e327207 */ /* 0x080fe20000000000 */
[----:B------:R-:W-:Y:S01]  /*0b10*/  IMAD.MOV.U32 R46, RZ, RZ, R41 ;  /* 0x000000ffff2e7224 */ /* 0x000fe200078e0029 */
[----:B------:R-:W-:-:S02]  /*0b20*/  SEL R44, R44, R45, P4 ;  /* 0x0000002d2c2c7207 */ /* 0x000fc40002000000 */
[----:B------:R-:W-:Y:S01]  /*0b30*/  FSEL R45, R11, R41, P4 ;  /* 0x000000290b2d7208 */ /* 0x000fe20002000000 */
[----:B------:R-:W-:Y:S01]  /*0b40*/  DADD R42, R24, R42 ;  /* 0x00000000182a7229 */ /* 0x000fe2000000002a */
[----:B------:R-:W-:Y:S01]  /*0b50*/  FSEL R47, R9, R46, P0 ;  /* 0x0000002e092f7208 */ /* 0x000fe20000000000 */
[----:B------:R-:W-:Y:S01]  /*0b60*/  IMAD.MOV.U32 R9, RZ, RZ, R39 ;  /* 0x000000ffff097224 */ /* 0x000fe200078e0027 */
[----:B------:R-:W-:Y:S01]  /*0b70*/  MOV R11, R7 ;  /* 0x00000007000b7202 */ /* 0x000fe20000000f00 */
[----:B------:R-:W-:Y:S01]  /*0b80*/  IMAD.MOV.U32 R7, RZ, RZ, R14 ;  /* 0x000000ffff077224 */ /* 0x000fe200078e000e */
[----:B------:R-:W-:Y:S01]  /*0b90*/  @P5 LOP3.LUT R45, R41, 0x80000, RZ, 0xfc, !PT ;  /* 0x00080000292d5812 */ /* 0x000fe200078efcff */
[----:B------:R-:W-:Y:S01]  /*0ba0*/  DSETP.MAX.AND P4, P5, R14, R12, PT ;  /* 0x0000000c0e00722a */ /* 0x000fe20003d8f000 */
[----:B------:R-:W-:Y:S01]  /*0bb0*/  @P3 LOP3.LUT R47, R46, 0x80000, RZ, 0xfc, !PT ;  /* 0x000800002e2f3812 */ /* 0x000fe200078efcff */
[----:B------:R-:W-:Y:S01]  /*0bc0*/  DADD R8, R18, R8 ;  /* 0x0000000012087229 */ /* 0x000fe20000000008 */
[----:B------:R-:W-:Y:S01]  /*0bd0*/  IMAD.MOV.U32 R14, RZ, RZ, R12 ;  /* 0x000000ffff0e7224 */ /* 0x000fe200078e000c */
[----:B------:R-:W-:Y:S01]  /*0be0*/  DADD R10, R30, R10 ;  /* 0x000000001e0a7229 */ /* 0x000fe2000000000a */
[----:B------:R-:W-:Y:S01]  /*0bf0*/  MOV R51, R47 ;  /* 0x0000002f00337202 */ /* 0x000fe20000000f00 */
[----:B------:R-:W-:Y:S01]  /*0c00*/  DADD R44, R28, R44 ;  /* 0x000000001c2c7229 */ /* 0x000fe2000000002c */
[----:B------:R-:W-:-:S04]  /*0c10*/  FSEL R15, R15, R13, P4 ;  /* 0x0000000d0f0f7208 */ /* 0x000fc80002000000 */
[----:B------:R-:W-:Y:S01]  /*0c20*/  DADD R50, R26, R50 ;  /* 0x000000001a327229 */ /* 0x000fe20000000032 */
[----:B------:R-:W-:Y:S01]  /*0c30*/  IMAD.MOV.U32 R39, RZ, RZ, R8 ;  /* 0x000000ffff277224 */ /* 0x000fe200078e0008 */
[----:B------:R-:W-:Y:S01]  /*0c40*/  DSETP.MAX.AND P2, P3, R10, R8, PT ;  /* 0x000000080a00722a */ /* 0x000fe20003b4f000 */
[----:B------:R-:W-:Y:S01]  /*0c50*/  MOV R12, R10 ;  /* 0x0000000a000c7202 */ /* 0x000fe20000000f00 */
[----:B------:R-:W-:Y:S01]  /*0c60*/  DSETP.MAX.AND P0, P1, R42, R44, PT ;  /* 0x0000002c2a00722a */ /* 0x000fe2000390f000 */
[----:B------:R-:W-:Y:S01]  /*0c70*/  SEL R8, R7, R14, P4 ;  /* 0x0000000e07087207 */ /* 0x000fe20002000000 */
[----:B------:R-:W-:Y:S01]  /*0c80*/  IMAD.MOV.U32 R7, RZ, RZ, R42 ;  /* 0x000000ffff077224 */ /* 0x000fe200078e002a */
[----:B------:R-:W-:Y:S02]  /*0c90*/  @P5 LOP3.LUT R15, R13, 0x80000, RZ, 0xfc, !PT ;  /* 0x000800000d0f5812 */ /* 0x000fe400078efcff */
[----:B------:R-:W-:Y:S01]  /*0ca0*/  SEL R10, R12, R39, P2 ;  /* 0x000000270c0a7207 */ /* 0x000fe20001000000 */
[----:B------:R-:W-:Y:S01]  /*0cb0*/  IMAD.MOV.U32 R12, RZ, RZ, R44 ;  /* 0x000000ffff0c7224 */ /* 0x000fe200078e002c */
[----:B------:R-:W-:Y:S01]  /*0cc0*/  FSEL R11, R11, R9, P2 ;  /* 0x000000090b0b7208 */ /* 0x000fe20001000000 */
[----:B------:R-:W-:Y:S01]  /*0cd0*/  IMAD.MOV.U32 R39, RZ, RZ, R3 ;  /* 0x000000ffff277224 */ /* 0x000fe200078e0003 */
[----:B------:R-:W-:Y:S01]  /*0ce0*/  FSEL R13, R43, R45, P0 ;  /* 0x0000002d2b0d7208 */ /* 0x000fe20000000000 */
[----:B------:R-:W-:Y:S01]  /*0cf0*/  IMAD.MOV.U32 R3, RZ, RZ, R50 ;  /* 0x000000ffff037224 */ /* 0x000fe200078e0032 */
[----:B------:R-:W-:-:S02]  /*0d00*/  SEL R12, R7, R12, P0 ;  /* 0x0000000c070c7207 */ /* 0x000fc40000000000 */
[----:B------:R-:W-:Y:S01]  /*0d10*/  @P3 LOP3.LUT R11, R9, 0x80000, RZ, 0xfc, !PT ;  /* 0x00080000090b3812 */ /* 0x000fe200078efcff */
[----:B------:R-:W-:Y:S01]  /*0d20*/  DADD R38, R22, R38 ;  /* 0x0000000016267229 */ /* 0x000fe20000000026 */
[----:B------:R-:W-:Y:S02]  /*0d30*/  @P1 LOP3.LUT R13, R45, 0x80000, RZ, 0xfc, !PT ;  /* 0x000800002d0d1812 */ /* 0x000fe400078efcff */
[----:B------:R-:W-:-:S05]  /*0d40*/  MOV R9, R15 ;  /* 0x0000000f00097202 */ /* 0x000fca0000000f00 */
[----:B------:R-:W-:Y:S01]  /*0d50*/  DSETP.MAX.AND P2, P3, R38, R50, PT ;  /* 0x000000322600722a */ /* 0x000fe20003b4f000 */
[----:B------:R-:W-:Y:S01]  /*0d60*/  IMAD.MOV.U32 R7, RZ, RZ, R9 ;  /* 0x000000ffff077224 */ /* 0x000fe200078e0009 */
[----:B------:R-:W-:Y:S01]  /*0d70*/  DSETP.MAX.AND P0, P4, R8, R12, PT ;  /* 0x0000000c0800722a */ /* 0x000fe20003c0f000 */
[----:B------:R-:W-:Y:S02]  /*0d80*/  IMAD.MOV.U32 R14, RZ, RZ, R38 ;  /* 0x000000ffff0e7224 */ /* 0x000fe400078e0026 */
[----:B------:R-:W-:Y:S01]  /*0d90*/  IMAD.MOV.U32 R38, RZ, RZ, R12 ;  /* 0x000000ffff267224 */ /* 0x000fe200078e000c */
[----:B------:R-:W-:Y:S02]  /*0da0*/  FSEL R15, R39, R51, P2 ;  /* 0x00000033270f7208 */ /* 0x000fe40001000000 */
[----:B------:R-:W-:Y:S01]  /*0db0*/  SEL R14, R14, R3, P2 ;  /* 0x000000030e0e7207 */ /* 0x000fe20001000000 */
[----:B------:R-:W-:Y:S01]  /*0dc0*/  IMAD.MOV.U32 R3, RZ, RZ, R8 ;  /* 0x000000ffff037224 */ /* 0x000fe200078e0008 */
[----:B------:R-:W-:Y:S01]  /*0dd0*/  FSEL R7, R7, R13, P0 ;  /* 0x0000000d07077208 */ /* 0x000fe20000000000 */
[----:B------:R-:W0:Y:S03]  /*0de0*/  LDC.64 R8, c[0x0][0x380] ;  /* 0x0000e000ff087b82 */ /* 0x000e260000000a00 */
[----:B------:R-:W-:-:S02]  /*0df0*/  SEL R12, R3, R38, P0 ;  /* 0x00000026030c7207 */ /* 0x000fc40000000000 */
[----:B------:R-:W-:Y:S02]  /*0e00*/  @P4 LOP3.LUT R7, R13, 0x80000, RZ, 0xfc, !PT ;  /* 0x000800000d074812 */ /* 0x000fe400078efcff */
[----:B------:R-:W-:Y:S02]  /*0e10*/  @P3 LOP3.LUT R15, R51, 0x80000, RZ, 0xfc, !PT ;  /* 0x00080000330f3812 */ /* 0x000fe400078efcff */
[----:B------:R-:W-:Y:S01]  /*0e20*/  MOV R3, R10 ;  /* 0x0000000a00037202 */ /* 0x000fe20000000f00 */
[----:B------:R-:W-:-:S03]  /*0e30*/  IMAD.MOV.U32 R13, RZ, RZ, R7 ;  /* 0x000000ffff0d7224 */ /* 0x000fc600078e0007 */
[----:B------:R-:W-:Y:S01]  /*0e40*/  DSETP.MAX.AND P1, P2, R10, R14, PT ;  /* 0x0000000e0a00722a */ /* 0x000fe20003a2f000 */
[----:B------:R-:W-:Y:S02]  /*0e50*/  IMAD.MOV.U32 R10, RZ, RZ, R15 ;  /* 0x000000ffff0a7224 */ /* 0x000fe400078e000f */
[----:B------:R-:W-:-:S03]  /*0e60*/  DSETP.GE.AND P0, PT, R12, RZ, PT ;  /* 0x000000ff0c00722a */ /* 0x000fc60003f06000 */
[----:B------:R-:W-:Y:S02]  /*0e70*/  SEL R12, R3, R14, P1 ;  /* 0x0000000e030c7207 */ /* 0x000fe40000800000 */
[----:B------:R-:W-:-:S06]  /*0e80*/  FSEL R13, R11, R10, P1 ;  /* 0x0000000a0b0d7208 */ /* 0x000fcc0000800000 */
[----:B------:R-:W-:Y:S01]  /*0e90*/  @P2 LOP3.LUT R13, R10, 0x80000, RZ, 0xfc, !PT ;  /* 0x000800000a0d2812 */ /* 0x000fe200078efcff */
[----:B0-----:R-:W-:Y:S02]  /*0ea0*/  IMAD.WIDE R10, R0, 0x8, R8 ;  /* 0x00000008000a7825 */ /* 0x001fe400078e0208 */
[----:B------:R-:W-:Y:S05]  /*0eb0*/  @!P0 BRA `(.L_x_2) ;  /* 0x0000000000788947 */ /* 0x000fea0003800000 */
[----:B------:R-:W-:-:S14]  /*0ec0*/  DSETP.GT.AND P0, PT, R12, RZ, PT ;  /* 0x000000ff0c00722a */ /* 0x000fdc0003f04000 */
[----:B------:R-:W-:Y:S05]  /*0ed0*/  @!P0 BRA `(.L_x_3) ;  /* 0x0000000000508947 */ /* 0x000fea0003800000 */
[----:B------:R-:W-:Y:S01]  /*0ee0*/  DSETP.GTU.AND P1, PT, R48, RZ, PT ;  /* 0x000000ff3000722a */ /* 0x000fe20003f2c000 */
[----:B------:R-:W-:Y:S01]  /*0ef0*/  BSSY.RELIABLE B1, `(.L_x_4) ;  /* 0x000000a000017945 */ /* 0x000fe20003800100 */
[----:B------:R-:W-:-:S04]  /*0f00*/  DSETP.GE.AND P2, PT, R16, 12, PT ;  /* 0x402800001000742a */ /* 0x000fc80003f46000 */
[----:B------:R-:W-:-:S06]  /*0f10*/  DSETP.LE.AND P0, PT, R34, RZ, !P1 ;  /* 0x000000ff2200722a */ /* 0x000fcc0004f03000 */
[----:B------:R-:W-:-:S14]  /*0f20*/  DSETP.GE.AND P0, PT, R36, RZ, P0 ;  /* 0x000000ff2400722a */ /* 0x000fdc0000706000 */
[----:B------:R-:W-:Y:S05]  /*0f30*/  @P0 BRA P2, `(.L_x_5) ;  /* 0x0000000000140947 */ /* 0x000fea0001000000 */
[----:B------:R-:W-:-:S06]  /*0f40*/  DSETP.GTU.OR P0, PT, R34, 5, P1 ;  /* 0x401400002200742a */ /* 0x000fcc0000f0c400 */
[----:B------:R-:W-:-:S06]  /*0f50*/  DSETP.LTU.OR P0, PT, R36, 5, P0 ;  /* 0x401400002400742a */ /* 0x000fcc0000709400 */
[----:B------:R-:W-:-:S14]  /*0f60*/  DSETP.LTU.OR P0, PT, R16, 12, P0 ;  /* 0x402800001000742a */ /* 0x000fdc0000709400 */
[----:B------:R-:W-:Y:S05]  /*0f70*/  @P0 BREAK.RELIABLE B1 ;  /* 0x0000000000010942 */ /* 0x000fea0003800100 */
[----:B------:R-:W-:Y:S05]  /*0f80*/  @P0 BRA `(.L_x_6) ;  /* 0x0000000000600947 */ /* 0x000fea0003800000 */
.L_x_5:
[----:B------:R-:W-:Y:S05]  /*0f90*/  BSYNC.RELIABLE B1 ;  /* 0x0000000000017941 */ /* 0x000fea0003800100 */
.L_x_4:
[--C-:B------:R-:W-:Y:S01]  /*0fa0*/  IMAD.WIDE.U32 R12, R2, 0x8, R8.reuse ;  /* 0x00000008020c7825 */ /* 0x100fe200078e0008 */
[----:B------:R1:W-:Y:S03]  /*0fb0*/  STG.E.64 desc[UR8][R10.64], R34 ;  /* 0x000000220a007986 */ /* 0x0003e6000c101b08 */
[--C-:B------:R-:W-:Y:S01]  /*0fc0*/  IMAD.WIDE.U32 R14, R4, 0x8, R8.reuse ;  /* 0x00000008040e7825 */ /* 0x100fe200078e0008 */
[----:B------:R1:W-:Y:S03]  /*0fd0*/  STG.E.64 desc[UR8][R12.64], R36 ;  /* 0x000000240c007986 */ /* 0x0003e6000c101b08 */
[----:B------:R-:W-:Y:S01]  /*0fe0*/  IMAD.WIDE.U32 R8, R5, 0x8, R8 ;  /* 0x0000000805087825 */ /* 0x000fe200078e0008 */
[----:B------:R1:W-:Y:S04]  /*0ff0*/  STG.E.64 desc[UR8][R14.64], R48 ;  /* 0x000000300e007986 */ /* 0x0003e8000c101b08 */
[----:B------:R1:W-:Y:S01]  /*1000*/  STG.E.64 desc[UR8][R8.64], R16 ;  /* 0x0000001008007986 */ /* 0x0003e2000c101b08 */
[----:B------:R-:W-:Y:S05]  /*1010*/  BRA `(.L_x_6) ;  /* 0x00000000003c7947 */ /* 0x000fea0003800000 */
.L_x_3:
        /* <DEDUP_REMOVED lines=8> */
.L_x_2:
[--C-:B------:R-:W-:Y:S01]  /*10a0*/  IMAD.WIDE.U32 R12, R2, 0x8, R8.reuse ;  /* 0x00000008020c7825 */ /* 0x100fe200078e0008 */
[----:B------:R2:W-:Y:S03]  /*10b0*/  STG.E.64 desc[UR8][R10.64], R34 ;  /* 0x000000220a007986 */ /* 0x0005e6000c101b08 */
[--C-:B------:R-:W-:Y:S01]  /*10c0*/  IMAD.WIDE.U32 R14, R4, 0x8, R8.reuse ;  /* 0x00000008040e7825 */ /* 0x100fe200078e0008 */
[----:B------:R2:W-:Y:S03]  /*10d0*/  STG.E.64 desc[UR8][R12.64], R36 ;  /* 0x000000240c007986 */ /* 0x0005e6000c101b08 */
[----:B------:R-:W-:Y:S01]  /*10e0*/  IMAD.WIDE.U32 R8, R5, 0x8, R8 ;  /* 0x0000000805087825 */ /* 0x000fe200078e0008 */
[----:B------:R2:W-:Y:S04]  /*10f0*/  STG.E.64 desc[UR8][R14.64], R48 ;  /* 0x000000300e007986 */ /* 0x0005e8000c101b08 */
[----:B------:R2:W-:Y:S02]  /*1100*/  STG.E.64 desc[UR8][R8.64], R16 ;  /* 0x0000001008007986 */ /* 0x0005e4000c101b08 */
.L_x_6:
[----:B------:R-:W-:Y:S05]  /*1110*/  BSYNC.RECONVERGENT B0 ;  /* 0x0000000000007941 */ /* 0x000fea0003800200 */
.L_x_1:
[----:B------:R-:W-:Y:S05]  /*1120*/  WARPSYNC.ALL ;  /* 0x0000000000007948 */ /* 0x000fea0003800000 */
[----:B------:R-:W-:Y:S01]  /*1130*/  VIADD R0, R0, 0x1 ;  /* 0x0000000100007836 */ /* 0x000fe20000000000 */
[----:B------:R-:W-:Y:S01]  /*1140*/  IADD3 R2, PT, PT, R2, 0x1, RZ ;  /* 0x0000000102027810 */ /* 0x000fe20007ffe0ff */
[----:B------:R-:W-:Y:S02]  /*1150*/  VIADD R4, R4, 0x1 ;  /* 0x0000000104047836 */ /* 0x000fe40000000000 */
[----:B------:R-:W-:Y:S01]  /*1160*/  VIADD R5, R5, 0x1 ;  /* 0x0000000105057836 */ /* 0x000fe20000000000 */
[----:B------:R-:W-:Y:S06]  /*1170*/  BRA.U UP0, `(.L_x_7) ;  /* 0xfffffff500247547 */ /* 0x000fec000b83ffff */
.L_x_0:
[----:B------:R-:W-:Y:S01]  /*1180*/  NOP ;  /* 0x0000000000007918 */ /* 0x000fe20000000000 */
[----:B------:R-:W-:Y:S05]  /*1190*/  EXIT ;  /* 0x000000000000794d */ /* 0x000fea0003800000 */
.L_x_8:
[----:B------:R-:W-:-:S00]  /*11a0*/  BRA `(.L_x_8) ;  /* 0xfffffffc00fc7947 */ /* 0x000fc0000383ffff */
[----:B------:R-:W-:-:S00]  /*11b0*/  NOP ;  /* 0x0000000000007918 */ /* 0x000fc00000000000 */
        /* <DEDUP_REMOVED lines=12> */
.L_x_9:


//--------------------- .nv.shared.reserved.0     --------------------------
	.section	.nv.shared.reserved.0,"aw",@nobits
	.weak		__nv_reservedSMEM_offset_0_alias
	.size		__nv_reservedSMEM_offset_0_alias, 0, 64
	.other		__nv_reservedSMEM_offset_0_alias,@"STO_CUDA_RESERVED_SHARED STV_DEFAULT"
__nv_reservedSMEM_offset_0_alias:
	.zero		0
	.zero		64


//--------------------- .nv.constant0._Z6kernelPd --------------------------
	.section	.nv.constant0._Z6kernelPd,"a",@progbits
	.sectionflags	@""
	.align	4
.nv.constant0._Z6kernelPd:
	.zero		904


//--------------------- SYMBOLS --------------------------

	.type		.nv.reservedSmem.offset0,@object
	.size		.nv.reservedSmem.offset0,0x4
